//
// Generated by NVIDIA NVVM Compiler
//
// Compiler Build ID: CL-36424714
// Cuda compilation tools, release 13.0, V13.0.88
// Based on NVVM 20.0.0
//

.version 9.0
.target sm_100
.address_size 64

	// .globl	_Z12MatMulKernel6MatrixS_S_

.visible .entry _Z12MatMulKernel6MatrixS_S_(
	.param .align 8 .b8 _Z12MatMulKernel6MatrixS_S__param_0[16],
	.param .align 8 .b8 _Z12MatMulKernel6MatrixS_S__param_1[16],
	.param .align 8 .b8 _Z12MatMulKernel6MatrixS_S__param_2[16]
)
{
	.reg .b32 	%r<5>;
	.reg .b32 	%f<4>;
	.reg .b64 	%rd<11>;

	ld.param.u64 	%rd1, [_Z12MatMulKernel6MatrixS_S__param_2+8];
	ld.param.u64 	%rd2, [_Z12MatMulKernel6MatrixS_S__param_1+8];
	ld.param.u64 	%rd3, [_Z12MatMulKernel6MatrixS_S__param_0+8];
	cvta.to.global.u64 	%rd4, %rd3;
	cvta.to.global.u64 	%rd5, %rd2;
	cvta.to.global.u64 	%rd6, %rd1;
	mov.u32 	%r1, %ctaid.x;
	mov.u32 	%r2, %ntid.x;
	mov.u32 	%r3, %tid.x;
	mad.lo.s32 	%r4, %r1, %r2, %r3;
	mul.wide.s32 	%rd7, %r4, 4;
	add.s64 	%rd8, %rd4, %rd7;
	ld.global.f32 	%f1, [%rd8];
	add.s64 	%rd9, %rd5, %rd7;
	ld.global.f32 	%f2, [%rd9];
	mul.f32 	%f3, %f1, %f2;
	add.s64 	%rd10, %rd6, %rd7;
	st.global.f32 	[%rd10], %f3;
	ret;

}


// ===== COMPILED SASS (sm_100) =====

	.target	sm_100

	.elftype	@"ET_EXEC"


//--------------------- .note.nv.tkinfo           --------------------------
	.section	.note.nv.tkinfo,"",@"SHT_NOTE"
	.sectionflags	@"SHF_NOTE_NV_TKINFO"
	.tkinfo
        /*0018*/ 	.word	0x00000002
        /*0030*/ 	.string	""
        /*0030*/ 	.string	"ptxas"
        /*0030*/ 	.string	"Cuda compilation tools, release 13.0, V13.0.88"
        /*0030*/ 	.string	"Build cuda_13.0.r13.0/compiler.36424714_0"
        /*0030*/ 	.string	"-arch sm_100 -m 64 "



//--------------------- .note.nv.cuinfo           --------------------------
	.section	.note.nv.cuinfo,"",@"SHT_NOTE"
	.sectionflags	@"SHF_NOTE_NV_CUINFO"
        /*0018*/ 	.short	0x0002
        /*001a*/ 	.short	0x0064
        /*001c*/ 	.short	0x0082
	.zero		2


//--------------------- .nv.info                  --------------------------
	.section	.nv.info,"",@"SHT_CUDA_INFO"
	.align	4


	//----- nvinfo : EIATTR_REGCOUNT
	.align		4
        /*0000*/ 	.byte	0x04, 0x2f
        /*0002*/ 	.short	(.L_1 - .L_0)
	.align		4
.L_0:
        /*0004*/ 	.word	index@(_Z12MatMulKernel6MatrixS_S_)
        /*0008*/ 	.word	0x0000000c


	//----- nvinfo : EIATTR_FRAME_SIZE
	.align		4
.L_1:
        /*000c*/ 	.byte	0x04, 0x11
        /*000e*/ 	.short	(.L_3 - .L_2)
	.align		4
.L_2:
        /*0010*/ 	.word	index@(_Z12MatMulKernel6MatrixS_S_)
        /*0014*/ 	.word	0x00000000


	//----- nvinfo : EIATTR_MIN_STACK_SIZE
	.align		4
.L_3:
        /*0018*/ 	.byte	0x04, 0x12
        /*001a*/ 	.short	(.L_5 - .L_4)
	.align		4
.L_4:
        /*001c*/ 	.word	index@(_Z12MatMulKernel6MatrixS_S_)
        /*0020*/ 	.word	0x00000000
.L_5:


//--------------------- .nv.compat                --------------------------
	.section	.nv.compat,"",@"SHT_CUDA_COMPAT_INFO"
	.align	4
        /*0000*/ 	.byte	0x02, 0x09, 0x00, 0x00, 0x02, 0x02, 0x01, 0x00, 0x02, 0x05, 0x05, 0x00, 0x03, 0x07, 0x01, 0x01
        /*0010*/ 	.byte	0x02, 0x03, 0x00, 0x00, 0x02, 0x06, 0x01, 0x00, 0x04, 0x0b, 0x08, 0x00, 0x09, 0x00, 0x00, 0x00
        /*0020*/ 	.byte	0x00, 0x00, 0x00, 0x00


//--------------------- .nv.info._Z12MatMulKernel6MatrixS_S_ --------------------------
	.section	.nv.info._Z12MatMulKernel6MatrixS_S_,"",@"SHT_CUDA_INFO"
	.sectionflags	@""
	.align	4


	//----- nvinfo : EIATTR_CUDA_API_VERSION
	.align		4
        /*0000*/ 	.byte	0x04, 0x37
        /*0002*/ 	.short	(.L_7 - .L_6)
.L_6:
        /*0004*/ 	.word	0x00000082


	//----- nvinfo : EIATTR_KPARAM_INFO
	.align		4
.L_7:
        /*0008*/ 	.byte	0x04, 0x17
        /*000a*/ 	.short	(.L_9 - .L_8)
.L_8:
        /*000c*/ 	.word	0x00000000
        /*0010*/ 	.short	0x0002
        /*0012*/ 	.short	0x0020
        /*0014*/ 	.byte	0x00, 0xf0, 0x41, 0x00


	//----- nvinfo : EIATTR_KPARAM_INFO
	.align		4
.L_9:
        /*0018*/ 	.byte	0x04, 0x17
        /*001a*/ 	.short	(.L_11 - .L_10)
.L_10:
        /*001c*/ 	.word	0x00000000
        /*0020*/ 	.short	0x0001
        /*0022*/ 	.short	0x0010
        /*0024*/ 	.byte	0x00, 0xf0, 0x41, 0x00


	//----- nvinfo : EIATTR_KPARAM_INFO
	.align		4
.L_11:
        /*0028*/ 	.byte	0x04, 0x17
        /*002a*/ 	.short	(.L_13 - .L_12)
.L_12:
        /*002c*/ 	.word	0x00000000
        /*0030*/ 	.short	0x0000
        /*0032*/ 	.short	0x0000
        /*0034*/ 	.byte	0x00, 0xf0, 0x41, 0x00


	//----- nvinfo : EIATTR_SPARSE_MMA_MASK
	.align		4
.L_13:
        /*0038*/ 	.byte	0x03, 0x50
        /*003a*/ 	.short	0x0000


	//----- nvinfo : EIATTR_MAXREG_COUNT
	.align		4
        /*003c*/ 	.byte	0x03, 0x1b
        /*003e*/ 	.short	0x00ff


	//----- nvinfo : EIATTR_MERCURY_ISA_VERSION
	.align		4
        /*0040*/ 	.byte	0x03, 0x5f
        /*0042*/ 	.short	0x0101


	//----- nvinfo : EIATTR_VRC_CTA_INIT_COUNT
	.align		4
        /*0044*/ 	.byte	0x02, 0x4a
	.zero		1
	.zero		1


	//----- nvinfo : EIATTR_EXIT_INSTR_OFFSETS
	.align		4
        /*0048*/ 	.byte	0x04, 0x1c
        /*004a*/ 	.short	(.L_15 - .L_14)


	//   ....[0]....
.L_14:
        /*004c*/ 	.word	0x00000100


	//----- nvinfo : EIATTR_CBANK_PARAM_SIZE
	.align		4
.L_15:
        /*0050*/ 	.byte	0x03, 0x19
        /*0052*/ 	.short	0x0030


	//----- nvinfo : EIATTR_PARAM_CBANK
	.align		4
        /*0054*/ 	.byte	0x04, 0x0a
        /*0056*/ 	.short	(.L_17 - .L_16)
	.align		4
.L_16:
        /*0058*/ 	.word	index@(.nv.constant0._Z12MatMulKernel6MatrixS_S_)
        /*005c*/ 	.short	0x0380
        /*005e*/ 	.short	0x0030


	//----- nvinfo : EIATTR_SW_WAR
	.align		4
.L_17:
        /*0060*/ 	.byte	0x04, 0x36
        /*0062*/ 	.short	(.L_19 - .L_18)
.L_18:
        /*0064*/ 	.word	0x00000008
.L_19:


//--------------------- .nv.callgraph             --------------------------
	.section	.nv.callgraph,"",@"SHT_CUDA_CALLGRAPH"
	.align	4
	.sectionentsize	8
	.align		4
        /*0000*/ 	.word	0x00000000
	.align		4
        /*0004*/ 	.word	0xffffffff
	.align		4
        /*0008*/ 	.word	0x00000000
	.align		4
        /*000c*/ 	.word	0xfffffffe
	.align		4
        /*0010*/ 	.word	0x00000000
	.align		4
        /*0014*/ 	.word	0xfffffffd
	.align		4
        /*0018*/ 	.word	0x00000000
	.align		4
        /*001c*/ 	.word	0xfffffffc


//--------------------- .text._Z12MatMulKernel6MatrixS_S_ --------------------------
	.section	.text._Z12MatMulKernel6MatrixS_S_,"ax",@progbits
	.align	128
        .global         _Z12MatMulKernel6MatrixS_S_
        .type           _Z12MatMulKernel6MatrixS_S_,@function
        .size           _Z12MatMulKernel6MatrixS_S_,(.L_x_1 - _Z12MatMulKernel6MatrixS_S_)
        .other          _Z12MatMulKernel6MatrixS_S_,@"STO_CUDA_ENTRY STV_DEFAULT"
_Z12MatMulKernel6MatrixS_S_:
.text._Z12MatMulKernel6MatrixS_S_:
[----:B------:R-:W-:Y:S01]  /*0000*/  LDC R1, c[0x0][0x37c] ;  /* 0x0000df00ff017b82 */ /* 0x000fe20000000800 */
[----:B------:R-:W0:Y:S07]  /*0010*/  S2R R0, SR_TID.X ;  /* 0x0000000000007919 */ /* 0x000e2e0000002100 */
[----:B------:R-:W0:Y:S01]  /*0020*/  S2UR UR6, SR_CTAID.X ;  /* 0x00000000000679c3 */ /* 0x000e220000002500 */
[----:B------:R-:W1:Y:S07]  /*0030*/  LDCU.64 UR4, c[0x0][0x358] ;  /* 0x00006b00ff0477ac */ /* 0x000e6e0008000a00 */
[----:B------:R-:W0:Y:S08]  /*0040*/  LDC R9, c[0x0][0x360] ;  /* 0x0000d800ff097b82 */ /* 0x000e300000000800 */
[----:B------:R-:W2:Y:S08]  /*0050*/  LDC.64 R2, c[0x0][0x388] ;  /* 0x0000e200ff027b82 */ /* 0x000eb00000000a00 */
[----:B------:R-:W3:Y:S01]  /*0060*/  LDC.64 R4, c[0x0][0x398] ;  /* 0x0000e600ff047b82 */ /* 0x000ee20000000a00 */
[----:B0-----:R-:W-:-:S07]  /*0070*/  IMAD R9, R9, UR6, R0 ;  /* 0x0000000609097c24 */ /* 0x001fce000f8e0200 */
[----:B------:R-:W0:Y:S01]  /*0080*/  LDC.64 R6, c[0x0][0x3a8] ;  /* 0x0000ea00ff067b82 */ /* 0x000e220000000a00 */
[----:B--2---:R-:W-:-:S06]  /*0090*/  IMAD.WIDE R2, R9, 0x4, R2 ;  /* 0x0000000409027825 */ /* 0x004fcc00078e0202 */
[----:B-1----:R-:W2:Y:S01]  /*00a0*/  LDG.E R2, desc[UR4][R2.64] ;  /* 0x0000000402027981 */ /* 0x002ea2000c1e1900 */
[----:B---3--:R-:W-:-:S06]  /*00b0*/  IMAD.WIDE R4, R9, 0x4, R4 ;  /* 0x0000000409047825 */ /* 0x008fcc00078e0204 */
[----:B------:R-:W2:Y:S01]  /*00c0*/  LDG.E R5, desc[UR4][R4.64] ;  /* 0x0000000404057981 */ /* 0x000ea2000c1e1900 */
[----:B0-----:R-:W-:-:S04]  /*00d0*/  IMAD.WIDE R6, R9, 0x4, R6 ;  /* 0x0000000409067825 */ /* 0x001fc800078e0206 */
[----:B--2---:R-:W-:-:S05]  /*00e0*/  FMUL R9, R2, R5 ;  /* 0x0000000502097220 */ /* 0x004fca0000400000 */
[----:B------:R-:W-:Y:S01]  /*00f0*/  STG.E desc[UR4][R6.64], R9 ;  /* 0x0000000906007986 */ /* 0x000fe2000c101904 */
[----:B------:R-:W-:Y:S05]  /*0100*/  EXIT ;  /* 0x000000000000794d */ /* 0x000fea0003800000 */
.L_x_0:
[----:B------:R-:W-:-:S00]  /*0110*/  BRA `(.L_x_0) ;  /* 0xfffffffc00fc7947 */ /* 0x000fc0000383ffff */
[----:B------:R-:W-:-:S00]  /*0120*/  NOP ;  /* 0x0000000000007918 */ /* 0x000fc00000000000 */
        /* <DEDUP_REMOVED lines=13> */
.L_x_1:


//--------------------- .nv.shared.reserved.0     --------------------------
	.section	.nv.shared.reserved.0,"aw",@nobits
	.weak		__nv_reservedSMEM_offset_0_alias
	.size		__nv_reservedSMEM_offset_0_alias, 0, 64
	.other		__nv_reservedSMEM_offset_0_alias,@"STO_CUDA_RESERVED_SHARED STV_DEFAULT"
__nv_reservedSMEM_offset_0_alias:
	.zero		0
	.zero		64


//--------------------- .nv.constant0._Z12MatMulKernel6MatrixS_S_ --------------------------
	.section	.nv.constant0._Z12MatMulKernel6MatrixS_S_,"a",@progbits
	.sectionflags	@""
	.align	4
.nv.constant0._Z12MatMulKernel6MatrixS_S_:
	.zero		944


//--------------------- SYMBOLS --------------------------

	.type		.nv.reservedSmem.offset0,@object
	.size		.nv.reservedSmem.offset0,0x4
